//
// Generated by NVIDIA NVVM Compiler
//
// Compiler Build ID: CL-36424714
// Cuda compilation tools, release 13.0, V13.0.88
// Based on NVVM 20.0.0
//

.version 9.0
.target sm_100
.address_size 64

	// .globl	_Z9addKernelPiS_j

.visible .entry _Z9addKernelPiS_j(
	.param .u64 .ptr .align 1 _Z9addKernelPiS_j_param_0,
	.param .u64 .ptr .align 1 _Z9addKernelPiS_j_param_1,
	.param .u32 _Z9addKernelPiS_j_param_2
)
{
	.reg .pred 	%p<10>;
	.reg .b32 	%r<52>;
	.reg .b64 	%rd<28>;

	ld.param.u64 	%rd15, [_Z9addKernelPiS_j_param_0];
	ld.param.u64 	%rd16, [_Z9addKernelPiS_j_param_1];
	ld.param.u32 	%r16, [_Z9addKernelPiS_j_param_2];
	cvta.to.global.u64 	%rd1, %rd15;
	cvta.to.global.u64 	%rd2, %rd16;
	setp.eq.s32 	%p1, %r16, 0;
	@%p1 bra 	$L__BB0_13;
	and.b32  	%r1, %r16, 15;
	setp.lt.u32 	%p2, %r16, 16;
	mov.b32 	%r49, 0;
	@%p2 bra 	$L__BB0_4;
	and.b32  	%r49, %r16, -16;
	neg.s32 	%r47, %r49;
	add.s64 	%rd25, %rd2, 32;
	add.s64 	%rd24, %rd1, 32;
$L__BB0_3:
	.pragma "nounroll";
	ld.global.u32 	%r18, [%rd25+-32];
	st.global.u32 	[%rd24+-32], %r18;
	ld.global.u32 	%r19, [%rd25+-28];
	st.global.u32 	[%rd24+-28], %r19;
	ld.global.u32 	%r20, [%rd25+-24];
	st.global.u32 	[%rd24+-24], %r20;
	ld.global.u32 	%r21, [%rd25+-20];
	st.global.u32 	[%rd24+-20], %r21;
	ld.global.u32 	%r22, [%rd25+-16];
	st.global.u32 	[%rd24+-16], %r22;
	ld.global.u32 	%r23, [%rd25+-12];
	st.global.u32 	[%rd24+-12], %r23;
	ld.global.u32 	%r24, [%rd25+-8];
	st.global.u32 	[%rd24+-8], %r24;
	ld.global.u32 	%r25, [%rd25+-4];
	st.global.u32 	[%rd24+-4], %r25;
	ld.global.u32 	%r26, [%rd25];
	st.global.u32 	[%rd24], %r26;
	ld.global.u32 	%r27, [%rd25+4];
	st.global.u32 	[%rd24+4], %r27;
	ld.global.u32 	%r28, [%rd25+8];
	st.global.u32 	[%rd24+8], %r28;
	ld.global.u32 	%r29, [%rd25+12];
	st.global.u32 	[%rd24+12], %r29;
	ld.global.u32 	%r30, [%rd25+16];
	st.global.u32 	[%rd24+16], %r30;
	ld.global.u32 	%r31, [%rd25+20];
	st.global.u32 	[%rd24+20], %r31;
	ld.global.u32 	%r32, [%rd25+24];
	st.global.u32 	[%rd24+24], %r32;
	ld.global.u32 	%r33, [%rd25+28];
	st.global.u32 	[%rd24+28], %r33;
	add.s32 	%r47, %r47, 16;
	add.s64 	%rd25, %rd25, 64;
	add.s64 	%rd24, %rd24, 64;
	setp.ne.s32 	%p3, %r47, 0;
	@%p3 bra 	$L__BB0_3;
$L__BB0_4:
	setp.eq.s32 	%p4, %r1, 0;
	@%p4 bra 	$L__BB0_13;
	and.b32  	%r7, %r16, 7;
	setp.lt.u32 	%p5, %r1, 8;
	@%p5 bra 	$L__BB0_7;
	mul.wide.u32 	%rd17, %r49, 4;
	add.s64 	%rd18, %rd2, %rd17;
	ld.global.u32 	%r34, [%rd18];
	add.s64 	%rd19, %rd1, %rd17;
	st.global.u32 	[%rd19], %r34;
	ld.global.u32 	%r35, [%rd18+4];
	st.global.u32 	[%rd19+4], %r35;
	ld.global.u32 	%r36, [%rd18+8];
	st.global.u32 	[%rd19+8], %r36;
	ld.global.u32 	%r37, [%rd18+12];
	st.global.u32 	[%rd19+12], %r37;
	ld.global.u32 	%r38, [%rd18+16];
	st.global.u32 	[%rd19+16], %r38;
	ld.global.u32 	%r39, [%rd18+20];
	st.global.u32 	[%rd19+20], %r39;
	ld.global.u32 	%r40, [%rd18+24];
	st.global.u32 	[%rd19+24], %r40;
	ld.global.u32 	%r41, [%rd18+28];
	st.global.u32 	[%rd19+28], %r41;
	add.s32 	%r49, %r49, 8;
$L__BB0_7:
	setp.eq.s32 	%p6, %r7, 0;
	@%p6 bra 	$L__BB0_13;
	and.b32  	%r10, %r16, 3;
	setp.lt.u32 	%p7, %r7, 4;
	@%p7 bra 	$L__BB0_10;
	mul.wide.u32 	%rd20, %r49, 4;
	add.s64 	%rd21, %rd2, %rd20;
	ld.global.u32 	%r42, [%rd21];
	add.s64 	%rd22, %rd1, %rd20;
	st.global.u32 	[%rd22], %r42;
	ld.global.u32 	%r43, [%rd21+4];
	st.global.u32 	[%rd22+4], %r43;
	ld.global.u32 	%r44, [%rd21+8];
	st.global.u32 	[%rd22+8], %r44;
	ld.global.u32 	%r45, [%rd21+12];
	st.global.u32 	[%rd22+12], %r45;
	add.s32 	%r49, %r49, 4;
$L__BB0_10:
	setp.eq.s32 	%p8, %r10, 0;
	@%p8 bra 	$L__BB0_13;
	mul.wide.u32 	%rd23, %r49, 4;
	add.s64 	%rd27, %rd1, %rd23;
	add.s64 	%rd26, %rd2, %rd23;
	neg.s32 	%r51, %r10;
$L__BB0_12:
	.pragma "nounroll";
	ld.global.u32 	%r46, [%rd26];
	st.global.u32 	[%rd27], %r46;
	add.s64 	%rd27, %rd27, 4;
	add.s64 	%rd26, %rd26, 4;
	add.s32 	%r51, %r51, 1;
	setp.ne.s32 	%p9, %r51, 0;
	@%p9 bra 	$L__BB0_12;
$L__BB0_13:
	ret;

}


// ===== COMPILED SASS (sm_100) =====

	.target	sm_100

	.elftype	@"ET_EXEC"


//--------------------- .note.nv.tkinfo           --------------------------
	.section	.note.nv.tkinfo,"",@"SHT_NOTE"
	.sectionflags	@"SHF_NOTE_NV_TKINFO"
	.tkinfo
        /*0018*/ 	.word	0x00000002
        /*0030*/ 	.string	""
        /*0030*/ 	.string	"ptxas"
        /*0030*/ 	.string	"Cuda compilation tools, release 13.0, V13.0.88"
        /*0030*/ 	.string	"Build cuda_13.0.r13.0/compiler.36424714_0"
        /*0030*/ 	.string	"-arch sm_100 -m 64 "



//--------------------- .note.nv.cuinfo           --------------------------
	.section	.note.nv.cuinfo,"",@"SHT_NOTE"
	.sectionflags	@"SHF_NOTE_NV_CUINFO"
        /*0018*/ 	.short	0x0002
        /*001a*/ 	.short	0x0064
        /*001c*/ 	.short	0x0082
	.zero		2


//--------------------- .nv.info                  --------------------------
	.section	.nv.info,"",@"SHT_CUDA_INFO"
	.align	4


	//----- nvinfo : EIATTR_REGCOUNT
	.align		4
        /*0000*/ 	.byte	0x04, 0x2f
        /*0002*/ 	.short	(.L_1 - .L_0)
	.align		4
.L_0:
        /*0004*/ 	.word	index@(_Z9addKernelPiS_j)
        /*0008*/ 	.word	0x00000014


	//----- nvinfo : EIATTR_FRAME_SIZE
	.align		4
.L_1:
        /*000c*/ 	.byte	0x04, 0x11
        /*000e*/ 	.short	(.L_3 - .L_2)
	.align		4
.L_2:
        /*0010*/ 	.word	index@(_Z9addKernelPiS_j)
        /*0014*/ 	.word	0x00000000


	//----- nvinfo : EIATTR_MIN_STACK_SIZE
	.align		4
.L_3:
        /*0018*/ 	.byte	0x04, 0x12
        /*001a*/ 	.short	(.L_5 - .L_4)
	.align		4
.L_4:
        /*001c*/ 	.word	index@(_Z9addKernelPiS_j)
        /*0020*/ 	.word	0x00000000
.L_5:


//--------------------- .nv.compat                --------------------------
	.section	.nv.compat,"",@"SHT_CUDA_COMPAT_INFO"
	.align	4
        /*0000*/ 	.byte	0x02, 0x09, 0x00, 0x00, 0x02, 0x02, 0x01, 0x00, 0x02, 0x05, 0x05, 0x00, 0x03, 0x07, 0x01, 0x01
        /*0010*/ 	.byte	0x02, 0x03, 0x00, 0x00, 0x02, 0x06, 0x01, 0x00, 0x04, 0x0b, 0x08, 0x00, 0x09, 0x00, 0x00, 0x00
        /*0020*/ 	.byte	0x00, 0x00, 0x00, 0x00


//--------------------- .nv.info._Z9addKernelPiS_j --------------------------
	.section	.nv.info._Z9addKernelPiS_j,"",@"SHT_CUDA_INFO"
	.sectionflags	@""
	.align	4


	//----- nvinfo : EIATTR_CUDA_API_VERSION
	.align		4
        /*0000*/ 	.byte	0x04, 0x37
        /*0002*/ 	.short	(.L_7 - .L_6)
.L_6:
        /*0004*/ 	.word	0x00000082


	//----- nvinfo : EIATTR_KPARAM_INFO
	.align		4
.L_7:
        /*0008*/ 	.byte	0x04, 0x17
        /*000a*/ 	.short	(.L_9 - .L_8)
.L_8:
        /*000c*/ 	.word	0x00000000
        /*0010*/ 	.short	0x0002
        /*0012*/ 	.short	0x0010
        /*0014*/ 	.byte	0x00, 0xf0, 0x11, 0x00


	//----- nvinfo : EIATTR_KPARAM_INFO
	.align		4
.L_9:
        /*0018*/ 	.byte	0x04, 0x17
        /*001a*/ 	.short	(.L_11 - .L_10)
.L_10:
        /*001c*/ 	.word	0x00000000
        /*0020*/ 	.short	0x0001
        /*0022*/ 	.short	0x0008
        /*0024*/ 	.byte	0x00, 0xf5, 0x21, 0x00


	//----- nvinfo : EIATTR_KPARAM_INFO
	.align		4
.L_11:
        /*0028*/ 	.byte	0x04, 0x17
        /*002a*/ 	.short	(.L_13 - .L_12)
.L_12:
        /*002c*/ 	.word	0x00000000
        /*0030*/ 	.short	0x0000
        /*0032*/ 	.short	0x0000
        /*0034*/ 	.byte	0x00, 0xf5, 0x21, 0x00


	//----- nvinfo : EIATTR_SPARSE_MMA_MASK
	.align		4
.L_13:
        /*0038*/ 	.byte	0x03, 0x50
        /*003a*/ 	.short	0x0000


	//----- nvinfo : EIATTR_MAXREG_COUNT
	.align		4
        /*003c*/ 	.byte	0x03, 0x1b
        /*003e*/ 	.short	0x00ff


	//----- nvinfo : EIATTR_MERCURY_ISA_VERSION
	.align		4
        /*0040*/ 	.byte	0x03, 0x5f
        /*0042*/ 	.short	0x0101


	//----- nvinfo : EIATTR_VRC_CTA_INIT_COUNT
	.align		4
        /*0044*/ 	.byte	0x02, 0x4a
	.zero		1
	.zero		1


	//----- nvinfo : EIATTR_EXIT_INSTR_OFFSETS
	.align		4
        /*0048*/ 	.byte	0x04, 0x1c
        /*004a*/ 	.short	(.L_15 - .L_14)


	//   ....[0]....
.L_14:
        /*004c*/ 	.word	0x00000030


	//   ....[1]....
        /*0050*/ 	.word	0x00000410


	//   ....[2]....
        /*0054*/ 	.word	0x000005b0


	//   ....[3]....
        /*0058*/ 	.word	0x000006d0


	//   ....[4]....
        /*005c*/ 	.word	0x00000830


	//----- nvinfo : EIATTR_CBANK_PARAM_SIZE
	.align		4
.L_15:
        /*0060*/ 	.byte	0x03, 0x19
        /*0062*/ 	.short	0x0014


	//----- nvinfo : EIATTR_PARAM_CBANK
	.align		4
        /*0064*/ 	.byte	0x04, 0x0a
        /*0066*/ 	.short	(.L_17 - .L_16)
	.align		4
.L_16:
        /*0068*/ 	.word	index@(.nv.constant0._Z9addKernelPiS_j)
        /*006c*/ 	.short	0x0380
        /*006e*/ 	.short	0x0014


	//----- nvinfo : EIATTR_SW_WAR
	.align		4
.L_17:
        /*0070*/ 	.byte	0x04, 0x36
        /*0072*/ 	.short	(.L_19 - .L_18)
.L_18:
        /*0074*/ 	.word	0x00000008
.L_19:


//--------------------- .nv.callgraph             --------------------------
	.section	.nv.callgraph,"",@"SHT_CUDA_CALLGRAPH"
	.align	4
	.sectionentsize	8
	.align		4
        /*0000*/ 	.word	0x00000000
	.align		4
        /*0004*/ 	.word	0xffffffff
	.align		4
        /*0008*/ 	.word	0x00000000
	.align		4
        /*000c*/ 	.word	0xfffffffe
	.align		4
        /*0010*/ 	.word	0x00000000
	.align		4
        /*0014*/ 	.word	0xfffffffd
	.align		4
        /*0018*/ 	.word	0x00000000
	.align		4
        /*001c*/ 	.word	0xfffffffc


//--------------------- .text._Z9addKernelPiS_j   --------------------------
	.section	.text._Z9addKernelPiS_j,"ax",@progbits
	.align	128
        .global         _Z9addKernelPiS_j
        .type           _Z9addKernelPiS_j,@function
        .size           _Z9addKernelPiS_j,(.L_x_6 - _Z9addKernelPiS_j)
        .other          _Z9addKernelPiS_j,@"STO_CUDA_ENTRY STV_DEFAULT"
_Z9addKernelPiS_j:
.text._Z9addKernelPiS_j:
[----:B------:R-:W-:Y:S01]  /*0000*/  LDC R1, c[0x0][0x37c] ;  /* 0x0000df00ff017b82 */ /* 0x000fe20000000800 */
[----:B------:R-:W0:Y:S02]  /*0010*/  LDCU UR8, c[0x0][0x390] ;  /* 0x00007200ff0877ac */ /* 0x000e240008000800 */
[----:B0-----:R-:W-:-:S13]  /*0020*/  ISETP.NE.AND P0, PT, RZ, UR8, PT ;  /* 0x00000008ff007c0c */ /* 0x001fda000bf05270 */
[----:B------:R-:W-:Y:S05]  /*0030*/  @!P0 EXIT ;  /* 0x000000000000894d */ /* 0x000fea0003800000 */
[----:B------:R-:W-:Y:S01]  /*0040*/  UISETP.GE.U32.AND UP0, UPT, UR8, 0x10, UPT ;  /* 0x000000100800788c */ /* 0x000fe2000bf06070 */
[----:B------:R-:W-:Y:S01]  /*0050*/  IMAD.MOV.U32 R0, RZ, RZ, RZ ;  /* 0x000000ffff007224 */ /* 0x000fe200078e00ff */
[----:B------:R-:W-:Y:S01]  /*0060*/  ULOP3.LUT UR9, UR8, 0xf, URZ, 0xc0, !UPT ;  /* 0x0000000f08097892 */ /* 0x000fe2000f8ec0ff */
[----:B------:R-:W0:Y:S05]  /*0070*/  LDCU.64 UR12, c[0x0][0x358] ;  /* 0x00006b00ff0c77ac */ /* 0x000e2a0008000a00 */
[----:B------:R-:W-:Y:S01]  /*0080*/  ISETP.NE.AND P0, PT, RZ, UR9, PT ;  /* 0x00000009ff007c0c */ /* 0x000fe2000bf05270 */
[----:B------:R-:W-:-:S12]  /*0090*/  BRA.U !UP0, `(.L_x_0) ;  /* 0x0000000108dc7547 */ /* 0x000fd8000b800000 */
[----:B------:R-:W1:Y:S01]  /*00a0*/  LDCU.128 UR4, c[0x0][0x380] ;  /* 0x00007000ff0477ac */ /* 0x000e620008000c00 */
[----:B------:R-:W-:-:S04]  /*00b0*/  ULOP3.LUT UR10, UR8, 0xfffffff0, URZ, 0xc0, !UPT ;  /* 0xfffffff0080a7892 */ /* 0x000fc8000f8ec0ff */
[----:B------:R-:W-:Y:S02]  /*00c0*/  UIADD3 UR11, UPT, UPT, -UR10, URZ, URZ ;  /* 0x000000ff0a0b7290 */ /* 0x000fe4000fffe1ff */
[----:B------:R-:W-:Y:S01]  /*00d0*/  MOV R0, UR10 ;  /* 0x0000000a00007c02 */ /* 0x000fe20008000f00 */
[----:B-1----:R-:W-:Y:S02]  /*00e0*/  UIADD3 UR6, UP0, UPT, UR6, 0x20, URZ ;  /* 0x0000002006067890 */ /* 0x002fe4000ff1e0ff */
[----:B------:R-:W-:Y:S02]  /*00f0*/  UIADD3 UR4, UP1, UPT, UR4, 0x20, URZ ;  /* 0x0000002004047890 */ /* 0x000fe4000ff3e0ff */
[----:B------:R-:W-:Y:S02]  /*0100*/  UIADD3.X UR7, UPT, UPT, URZ, UR7, URZ, UP0, !UPT ;  /* 0x00000007ff077290 */ /* 0x000fe400087fe4ff */
[----:B------:R-:W-:Y:S01]  /*0110*/  UIADD3.X UR5, UPT, UPT, URZ, UR5, URZ, UP1, !UPT ;  /* 0x00000005ff057290 */ /* 0x000fe20008ffe4ff */
[----:B------:R-:W-:Y:S01]  /*0120*/  IMAD.U32 R8, RZ, RZ, UR6 ;  /* 0x00000006ff087e24 */ /* 0x000fe2000f8e00ff */
[----:B------:R-:W-:-:S02]  /*0130*/  MOV R6, UR4 ;  /* 0x0000000400067c02 */ /* 0x000fc40008000f00 */
[----:B------:R-:W-:Y:S02]  /*0140*/  IMAD.U32 R7, RZ, RZ, UR7 ;  /* 0x00000007ff077e24 */ /* 0x000fe4000f8e00ff */
[----:B------:R-:W-:-:S07]  /*0150*/  MOV R15, UR5 ;  /* 0x00000005000f7c02 */ /* 0x000fce0008000f00 */
.L_x_1:
[----:B------:R-:W-:Y:S01]  /*0160*/  IMAD.MOV.U32 R4, RZ, RZ, R8 ;  /* 0x000000ffff047224 */ /* 0x000fe200078e0008 */
[----:B------:R-:W-:-:S05]  /*0170*/  MOV R5, R7 ;  /* 0x0000000700057202 */ /* 0x000fca0000000f00 */
[----:B0-----:R-:W2:Y:S01]  /*0180*/  LDG.E R7, desc[UR12][R4.64+-0x20] ;  /* 0xffffe00c04077981 */ /* 0x001ea2000c1e1900 */
[----:B-1----:R-:W-:Y:S01]  /*0190*/  IMAD.MOV.U32 R2, RZ, RZ, R6 ;  /* 0x000000ffff027224 */ /* 0x002fe200078e0006 */
[----:B------:R-:W-:-:S05]  /*01a0*/  MOV R3, R15 ;  /* 0x0000000f00037202 */ /* 0x000fca0000000f00 */
[----:B--2---:R0:W-:Y:S04]  /*01b0*/  STG.E desc[UR12][R2.64+-0x20], R7 ;  /* 0xffffe00702007986 */ /* 0x0041e8000c10190c */
[----:B------:R-:W2:Y:S04]  /*01c0*/  LDG.E R9, desc[UR12][R4.64+-0x1c] ;  /* 0xffffe40c04097981 */ /* 0x000ea8000c1e1900 */
[----:B--2---:R1:W-:Y:S04]  /*01d0*/  STG.E desc[UR12][R2.64+-0x1c], R9 ;  /* 0xffffe40902007986 */ /* 0x0043e8000c10190c */
[----:B------:R-:W2:Y:S04]  /*01e0*/  LDG.E R11, desc[UR12][R4.64+-0x18] ;  /* 0xffffe80c040b7981 */ /* 0x000ea8000c1e1900 */
[----:B--2---:R2:W-:Y:S04]  /*01f0*/  STG.E desc[UR12][R2.64+-0x18], R11 ;  /* 0xffffe80b02007986 */ /* 0x0045e8000c10190c */
[----:B------:R-:W3:Y:S04]  /*0200*/  LDG.E R13, desc[UR12][R4.64+-0x14] ;  /* 0xffffec0c040d7981 */ /* 0x000ee8000c1e1900 */
[----:B---3--:R3:W-:Y:S04]  /*0210*/  STG.E desc[UR12][R2.64+-0x14], R13 ;  /* 0xffffec0d02007986 */ /* 0x0087e8000c10190c */
[----:B------:R-:W4:Y:S04]  /*0220*/  LDG.E R15, desc[UR12][R4.64+-0x10] ;  /* 0xfffff00c040f7981 */ /* 0x000f28000c1e1900 */
[----:B----4-:R4:W-:Y:S04]  /*0230*/  STG.E desc[UR12][R2.64+-0x10], R15 ;  /* 0xfffff00f02007986 */ /* 0x0109e8000c10190c */
[----:B------:R-:W5:Y:S04]  /*0240*/  LDG.E R17, desc[UR12][R4.64+-0xc] ;  /* 0xfffff40c04117981 */ /* 0x000f68000c1e1900 */
[----:B-----5:R5:W-:Y:S04]  /*0250*/  STG.E desc[UR12][R2.64+-0xc], R17 ;  /* 0xfffff41102007986 */ /* 0x020be8000c10190c */
[----:B0-----:R-:W2:Y:S04]  /*0260*/  LDG.E R7, desc[UR12][R4.64+-0x8] ;  /* 0xfffff80c04077981 */ /* 0x001ea8000c1e1900 */
[----:B--2---:R0:W-:Y:S04]  /*0270*/  STG.E desc[UR12][R2.64+-0x8], R7 ;  /* 0xfffff80702007986 */ /* 0x0041e8000c10190c */
[----:B-1----:R-:W2:Y:S04]  /*0280*/  LDG.E R9, desc[UR12][R4.64+-0x4] ;  /* 0xfffffc0c04097981 */ /* 0x002ea8000c1e1900 */
[----:B--2---:R1:W-:Y:S04]  /*0290*/  STG.E desc[UR12][R2.64+-0x4], R9 ;  /* 0xfffffc0902007986 */ /* 0x0043e8000c10190c */
[----:B------:R-:W2:Y:S04]  /*02a0*/  LDG.E R11, desc[UR12][R4.64] ;  /* 0x0000000c040b7981 */ /* 0x000ea8000c1e1900 */
[----:B--2---:R2:W-:Y:S04]  /*02b0*/  STG.E desc[UR12][R2.64], R11 ;  /* 0x0000000b02007986 */ /* 0x0045e8000c10190c */
[----:B---3--:R-:W3:Y:S04]  /*02c0*/  LDG.E R13, desc[UR12][R4.64+0x4] ;  /* 0x0000040c040d7981 */ /* 0x008ee8000c1e1900 */
[----:B---3--:R3:W-:Y:S04]  /*02d0*/  STG.E desc[UR12][R2.64+0x4], R13 ;  /* 0x0000040d02007986 */ /* 0x0087e8000c10190c */
[----:B----4-:R-:W4:Y:S04]  /*02e0*/  LDG.E R15, desc[UR12][R4.64+0x8] ;  /* 0x0000080c040f7981 */ /* 0x010f28000c1e1900 */
[----:B----4-:R-:W-:Y:S04]  /*02f0*/  STG.E desc[UR12][R2.64+0x8], R15 ;  /* 0x0000080f02007986 */ /* 0x010fe8000c10190c */
[----:B-----5:R-:W4:Y:S04]  /*0300*/  LDG.E R17, desc[UR12][R4.64+0xc] ;  /* 0x00000c0c04117981 */ /* 0x020f28000c1e1900 */
[----:B----4-:R-:W-:Y:S04]  /*0310*/  STG.E desc[UR12][R2.64+0xc], R17 ;  /* 0x00000c1102007986 */ /* 0x010fe8000c10190c */
[----:B0-----:R-:W4:Y:S04]  /*0320*/  LDG.E R7, desc[UR12][R4.64+0x10] ;  /* 0x0000100c04077981 */ /* 0x001f28000c1e1900 */
[----:B----4-:R0:W-:Y:S04]  /*0330*/  STG.E desc[UR12][R2.64+0x10], R7 ;  /* 0x0000100702007986 */ /* 0x0101e8000c10190c */
[----:B-1----:R-:W4:Y:S04]  /*0340*/  LDG.E R9, desc[UR12][R4.64+0x14] ;  /* 0x0000140c04097981 */ /* 0x002f28000c1e1900 */
[----:B----4-:R1:W-:Y:S04]  /*0350*/  STG.E desc[UR12][R2.64+0x14], R9 ;  /* 0x0000140902007986 */ /* 0x0103e8000c10190c */
[----:B--2---:R-:W2:Y:S04]  /*0360*/  LDG.E R11, desc[UR12][R4.64+0x18] ;  /* 0x0000180c040b7981 */ /* 0x004ea8000c1e1900 */
[----:B--2---:R1:W-:Y:S04]  /*0370*/  STG.E desc[UR12][R2.64+0x18], R11 ;  /* 0x0000180b02007986 */ /* 0x0043e8000c10190c */
[----:B---3--:R-:W2:Y:S01]  /*0380*/  LDG.E R13, desc[UR12][R4.64+0x1c] ;  /* 0x00001c0c040d7981 */ /* 0x008ea2000c1e1900 */
[----:B------:R-:W-:Y:S01]  /*0390*/  UIADD3 UR11, UPT, UPT, UR11, 0x10, URZ ;  /* 0x000000100b0b7890 */ /* 0x000fe2000fffe0ff */
[----:B------:R-:W-:-:S02]  /*03a0*/  IADD3 R8, P1, PT, R4, 0x40, RZ ;  /* 0x0000004004087810 */ /* 0x000fc40007f3e0ff */
[----:B------:R-:W-:Y:S01]  /*03b0*/  IADD3 R6, P2, PT, R2, 0x40, RZ ;  /* 0x0000004002067810 */ /* 0x000fe20007f5e0ff */
[----:B------:R-:W-:Y:S02]  /*03c0*/  UISETP.NE.AND UP0, UPT, UR11, URZ, UPT ;  /* 0x000000ff0b00728c */ /* 0x000fe4000bf05270 */
[----:B0-----:R-:W-:Y:S01]  /*03d0*/  IMAD.X R7, RZ, RZ, R5, P1 ;  /* 0x000000ffff077224 */ /* 0x001fe200008e0605 */
[----:B------:R-:W-:Y:S01]  /*03e0*/  IADD3.X R15, PT, PT, RZ, R3, RZ, P2, !PT ;  /* 0x00000003ff0f7210 */ /* 0x000fe200017fe4ff */
[----:B--2---:R1:W-:Y:S05]  /*03f0*/  STG.E desc[UR12][R2.64+0x1c], R13 ;  /* 0x00001c0d02007986 */ /* 0x0043ea000c10190c */
[----:B------:R-:W-:Y:S05]  /*0400*/  BRA.U UP0, `(.L_x_1) ;  /* 0xfffffffd00547547 */ /* 0x000fea000b83ffff */
.L_x_0:
[----:B0-----:R-:W-:Y:S05]  /*0410*/  @!P0 EXIT ;  /* 0x000000000000894d */ /* 0x001fea0003800000 */
[----:B------:R-:W-:Y:S02]  /*0420*/  UISETP.GE.U32.AND UP0, UPT, UR9, 0x8, UPT ;  /* 0x000000080900788c */ /* 0x000fe4000bf06070 */
[----:B------:R-:W-:-:S06]  /*0430*/  ULOP3.LUT UR5, UR8, 0x7, URZ, 0xc0, !UPT ;  /* 0x0000000708057892 */ /* 0x000fcc000f8ec0ff */
[----:B------:R-:W-:Y:S01]  /*0440*/  ISETP.NE.AND P0, PT, RZ, UR5, PT ;  /* 0x00000005ff007c0c */ /* 0x000fe2000bf05270 */
[----:B------:R-:W-:-:S12]  /*0450*/  BRA.U !UP0, `(.L_x_2) ;  /* 0x0000000108547547 */ /* 0x000fd8000b800000 */
[----:B-1----:R-:W0:Y:S08]  /*0460*/  LDC.64 R2, c[0x0][0x388] ;  /* 0x0000e200ff027b82 */ /* 0x002e300000000a00 */
[----:B------:R-:W1:Y:S01]  /*0470*/  LDC.64 R4, c[0x0][0x380] ;  /* 0x0000e000ff047b82 */ /* 0x000e620000000a00 */
[----:B0-----:R-:W-:-:S05]  /*0480*/  IMAD.WIDE.U32 R2, R0, 0x4, R2 ;  /* 0x0000000400027825 */ /* 0x001fca00078e0002 */
[----:B------:R-:W2:Y:S01]  /*0490*/  LDG.E R7, desc[UR12][R2.64] ;  /* 0x0000000c02077981 */ /* 0x000ea2000c1e1900 */
[----:B-1----:R-:W-:-:S05]  /*04a0*/  IMAD.WIDE.U32 R4, R0, 0x4, R4 ;  /* 0x0000000400047825 */ /* 0x002fca00078e0004 */
[----:B--2---:R0:W-:Y:S04]  /*04b0*/  STG.E desc[UR12][R4.64], R7 ;  /* 0x0000000704007986 */ /* 0x0041e8000c10190c */
[----:B------:R-:W2:Y:S04]  /*04c0*/  LDG.E R9, desc[UR12][R2.64+0x4] ;  /* 0x0000040c02097981 */ /* 0x000ea8000c1e1900 */
[----:B--2---:R1:W-:Y:S04]  /*04d0*/  STG.E desc[UR12][R4.64+0x4], R9 ;  /* 0x0000040904007986 */ /* 0x0043e8000c10190c */
[----:B------:R-:W2:Y:S04]  /*04e0*/  LDG.E R11, desc[UR12][R2.64+0x8] ;  /* 0x0000080c020b7981 */ /* 0x000ea8000c1e1900 */
[----:B--2---:R2:W-:Y:S04]  /*04f0*/  STG.E desc[UR12][R4.64+0x8], R11 ;  /* 0x0000080b04007986 */ /* 0x0045e8000c10190c */
[----:B------:R-:W3:Y:S04]  /*0500*/  LDG.E R13, desc[UR12][R2.64+0xc] ;  /* 0x00000c0c020d7981 */ /* 0x000ee8000c1e1900 */
[----:B---3--:R2:W-:Y:S04]  /*0510*/  STG.E desc[UR12][R4.64+0xc], R13 ;  /* 0x00000c0d04007986 */ /* 0x0085e8000c10190c */
[----:B------:R-:W3:Y:S04]  /*0520*/  LDG.E R15, desc[UR12][R2.64+0x10] ;  /* 0x0000100c020f7981 */ /* 0x000ee8000c1e1900 */
[----:B---3--:R2:W-:Y:S04]  /*0530*/  STG.E desc[UR12][R4.64+0x10], R15 ;  /* 0x0000100f04007986 */ /* 0x0085e8000c10190c */
[----:B------:R-:W3:Y:S04]  /*0540*/  LDG.E R17, desc[UR12][R2.64+0x14] ;  /* 0x0000140c02117981 */ /* 0x000ee8000c1e1900 */
[----:B---3--:R2:W-:Y:S04]  /*0550*/  STG.E desc[UR12][R4.64+0x14], R17 ;  /* 0x0000141104007986 */ /* 0x0085e8000c10190c */
[----:B0-----:R-:W3:Y:S04]  /*0560*/  LDG.E R7, desc[UR12][R2.64+0x18] ;  /* 0x0000180c02077981 */ /* 0x001ee8000c1e1900 */
[----:B---3--:R2:W-:Y:S04]  /*0570*/  STG.E desc[UR12][R4.64+0x18], R7 ;  /* 0x0000180704007986 */ /* 0x0085e8000c10190c */
[----:B-1----:R-:W3:Y:S01]  /*0580*/  LDG.E R9, desc[UR12][R2.64+0x1c] ;  /* 0x00001c0c02097981 */ /* 0x002ee2000c1e1900 */
[----:B------:R-:W-:-:S03]  /*0590*/  VIADD R0, R0, 0x8 ;  /* 0x0000000800007836 */ /* 0x000fc60000000000 */
[----:B---3--:R2:W-:Y:S04]  /*05a0*/  STG.E desc[UR12][R4.64+0x1c], R9 ;  /* 0x00001c0904007986 */ /* 0x0085e8000c10190c */
.L_x_2:
[----:B------:R-:W-:Y:S05]  /*05b0*/  @!P0 EXIT ;  /* 0x000000000000894d */ /* 0x000fea0003800000 */
[----:B------:R-:W-:Y:S02]  /*05c0*/  UISETP.GE.U32.AND UP0, UPT, UR5, 0x4, UPT ;  /* 0x000000040500788c */ /* 0x000fe4000bf06070 */
[----:B------:R-:W-:-:S06]  /*05d0*/  ULOP3.LUT UR4, UR8, 0x3, URZ, 0xc0, !UPT ;  /* 0x0000000308047892 */ /* 0x000fcc000f8ec0ff */
[----:B------:R-:W-:Y:S01]  /*05e0*/  ISETP.NE.AND P0, PT, RZ, UR4, PT ;  /* 0x00000004ff007c0c */ /* 0x000fe2000bf05270 */
[----:B------:R-:W-:-:S12]  /*05f0*/  BRA.U !UP0, `(.L_x_3) ;  /* 0x0000000108347547 */ /* 0x000fd8000b800000 */
[----:B-1----:R-:W0:Y:S08]  /*0600*/  LDC.64 R2, c[0x0][0x388] ;  /* 0x0000e200ff027b82 */ /* 0x002e300000000a00 */
[----:B--2---:R-:W1:Y:S01]  /*0610*/  LDC.64 R4, c[0x0][0x380] ;  /* 0x0000e000ff047b82 */ /* 0x004e620000000a00 */
        /* <DEDUP_REMOVED lines=8> */
[----:B------:R-:W2:Y:S01]  /*06a0*/  LDG.E R13, desc[UR12][R2.64+0xc] ;  /* 0x00000c0c020d7981 */ /* 0x000ea2000c1e1900 */
[----:B------:R-:W-:-:S03]  /*06b0*/  IADD3 R0, PT, PT, R0, 0x4, RZ ;  /* 0x0000000400007810 */ /* 0x000fc60007ffe0ff */
[----:B--2---:R0:W-:Y:S04]  /*06c0*/  STG.E desc[UR12][R4.64+0xc], R13 ;  /* 0x00000c0d04007986 */ /* 0x0041e8000c10190c */
.L_x_3:
[----:B------:R-:W-:Y:S05]  /*06d0*/  @!P0 EXIT ;  /* 0x000000000000894d */ /* 0x000fea0003800000 */
[----:B-1----:R-:W1:Y:S01]  /*06e0*/  LDC.64 R2, c[0x0][0x380] ;  /* 0x0000e000ff027b82 */ /* 0x002e620000000a00 */
[----:B------:R-:W-:-:S07]  /*06f0*/  UIADD3 UR4, UPT, UPT, -UR4, URZ, URZ ;  /* 0x000000ff04047290 */ /* 0x000fce000fffe1ff */
[----:B0-2---:R-:W0:Y:S01]  /*0700*/  LDC.64 R4, c[0x0][0x388] ;  /* 0x0000e200ff047b82 */ /* 0x005e220000000a00 */
[----:B-1----:R-:W-:-:S05]  /*0710*/  IMAD.WIDE.U32 R2, R0, 0x4, R2 ;  /* 0x0000000400027825 */ /* 0x002fca00078e0002 */
[----:B------:R-:W-:Y:S01]  /*0720*/  MOV R9, R3 ;  /* 0x0000000300097202 */ /* 0x000fe20000000f00 */
[----:B0-----:R-:W-:-:S04]  /*0730*/  IMAD.WIDE.U32 R4, R0, 0x4, R4 ;  /* 0x0000000400047825 */ /* 0x001fc800078e0004 */
[----:B------:R-:W-:Y:S02]  /*0740*/  IMAD.MOV.U32 R0, RZ, RZ, R2 ;  /* 0x000000ffff007224 */ /* 0x000fe400078e0002 */
[----:B------:R-:W-:-:S07]  /*0750*/  IMAD.MOV.U32 R7, RZ, RZ, R5 ;  /* 0x000000ffff077224 */ /* 0x000fce00078e0005 */
.L_x_4:
[----:B0-----:R-:W-:Y:S01]  /*0760*/  MOV R2, R4 ;  /* 0x0000000400027202 */ /* 0x001fe20000000f00 */
[----:B------:R-:W-:-:S05]  /*0770*/  IMAD.MOV.U32 R3, RZ, RZ, R7 ;  /* 0x000000ffff037224 */ /* 0x000fca00078e0007 */
[----:B------:R0:W2:Y:S01]  /*0780*/  LDG.E R5, desc[UR12][R2.64] ;  /* 0x0000000c02057981 */ /* 0x0000a2000c1e1900 */
[----:B------:R-:W-:Y:S01]  /*0790*/  UIADD3 UR4, UPT, UPT, UR4, 0x1, URZ ;  /* 0x0000000104047890 */ /* 0x000fe2000fffe0ff */
[----:B------:R-:W-:-:S03]  /*07a0*/  IADD3 R4, P1, PT, R4, 0x4, RZ ;  /* 0x0000000404047810 */ /* 0x000fc60007f3e0ff */
[----:B------:R-:W-:Y:S02]  /*07b0*/  UISETP.NE.AND UP0, UPT, UR4, URZ, UPT ;  /* 0x000000ff0400728c */ /* 0x000fe4000bf05270 */
[----:B------:R-:W-:Y:S01]  /*07c0*/  IMAD.X R7, RZ, RZ, R7, P1 ;  /* 0x000000ffff077224 */ /* 0x000fe200008e0607 */
[----:B0-----:R-:W-:Y:S01]  /*07d0*/  MOV R2, R0 ;  /* 0x0000000000027202 */ /* 0x001fe20000000f00 */
[----:B------:R-:W-:Y:S01]  /*07e0*/  IMAD.MOV.U32 R3, RZ, RZ, R9 ;  /* 0x000000ffff037224 */ /* 0x000fe200078e0009 */
[----:B------:R-:W-:-:S04]  /*07f0*/  IADD3 R0, P0, PT, R0, 0x4, RZ ;  /* 0x0000000400007810 */ /* 0x000fc80007f1e0ff */
[----:B------:R-:W-:Y:S01]  /*0800*/  IADD3.X R9, PT, PT, RZ, R9, RZ, P0, !PT ;  /* 0x00000009ff097210 */ /* 0x000fe200007fe4ff */
[----:B--2---:R0:W-:Y:S01]  /*0810*/  STG.E desc[UR12][R2.64], R5 ;  /* 0x0000000502007986 */ /* 0x0041e2000c10190c */
[----:B------:R-:W-:Y:S07]  /*0820*/  BRA.U UP0, `(.L_x_4) ;  /* 0xfffffffd00cc7547 */ /* 0x000fee000b83ffff */
[----:B------:R-:W-:Y:S05]  /*0830*/  EXIT ;  /* 0x000000000000794d */ /* 0x000fea0003800000 */
.L_x_5:
[----:B------:R-:W-:-:S00]  /*0840*/  BRA `(.L_x_5) ;  /* 0xfffffffc00fc7947 */ /* 0x000fc0000383ffff */
[----:B------:R-:W-:-:S00]  /*0850*/  NOP ;  /* 0x0000000000007918 */ /* 0x000fc00000000000 */
        /* <DEDUP_REMOVED lines=10> */
.L_x_6:


//--------------------- .nv.shared.reserved.0     --------------------------
	.section	.nv.shared.reserved.0,"aw",@nobits
	.weak		__nv_reservedSMEM_offset_0_alias
	.size		__nv_reservedSMEM_offset_0_alias, 0, 64
	.other		__nv_reservedSMEM_offset_0_alias,@"STO_CUDA_RESERVED_SHARED STV_DEFAULT"
__nv_reservedSMEM_offset_0_alias:
	.zero		0
	.zero		64


//--------------------- .nv.constant0._Z9addKernelPiS_j --------------------------
	.section	.nv.constant0._Z9addKernelPiS_j,"a",@progbits
	.sectionflags	@""
	.align	4
.nv.constant0._Z9addKernelPiS_j:
	.zero		916


//--------------------- SYMBOLS --------------------------

	.type		.nv.reservedSmem.offset0,@object
	.size		.nv.reservedSmem.offset0,0x4
